//
// Generated by NVIDIA NVVM Compiler
//
// Compiler Build ID: CL-36424714
// Cuda compilation tools, release 13.0, V13.0.88
// Based on NVVM 20.0.0
//

.version 9.0
.target sm_100
.address_size 64

	// .globl	_Z4copyPfPKf

.visible .entry _Z4copyPfPKf(
	.param .u64 .ptr .align 1 _Z4copyPfPKf_param_0,
	.param .u64 .ptr .align 1 _Z4copyPfPKf_param_1
)
{
	.reg .b32 	%r<18>;
	.reg .b32 	%f<5>;
	.reg .b64 	%rd<17>;

	ld.param.u64 	%rd1, [_Z4copyPfPKf_param_0];
	ld.param.u64 	%rd2, [_Z4copyPfPKf_param_1];
	mov.u32 	%r1, %tid.x;
	mov.u32 	%r2, %ctaid.x;
	shl.b32 	%r3, %r2, 5;
	add.s32 	%r4, %r3, %r1;
	mov.u32 	%r5, %tid.y;
	mov.u32 	%r6, %ctaid.y;
	shl.b32 	%r7, %r6, 5;
	add.s32 	%r8, %r7, %r5;
	mov.u32 	%r9, %nctaid.x;
	cvta.to.global.u64 	%rd3, %rd2;
	cvta.to.global.u64 	%rd4, %rd1;
	mul.lo.s32 	%r10, %r9, %r8;
	shl.b32 	%r11, %r10, 5;
	add.s32 	%r12, %r4, %r11;
	mul.wide.s32 	%rd5, %r12, 4;
	add.s64 	%rd6, %rd3, %rd5;
	ld.global.f32 	%f1, [%rd6];
	add.s64 	%rd7, %rd4, %rd5;
	st.global.f32 	[%rd7], %f1;
	shl.b32 	%r13, %r9, 8;
	add.s32 	%r14, %r12, %r13;
	mul.wide.s32 	%rd8, %r14, 4;
	add.s64 	%rd9, %rd3, %rd8;
	ld.global.f32 	%f2, [%rd9];
	add.s64 	%rd10, %rd4, %rd8;
	st.global.f32 	[%rd10], %f2;
	shl.b32 	%r15, %r9, 9;
	add.s32 	%r16, %r12, %r15;
	mul.wide.s32 	%rd11, %r16, 4;
	add.s64 	%rd12, %rd3, %rd11;
	ld.global.f32 	%f3, [%rd12];
	add.s64 	%rd13, %rd4, %rd11;
	st.global.f32 	[%rd13], %f3;
	add.s32 	%r17, %r16, %r13;
	mul.wide.s32 	%rd14, %r17, 4;
	add.s64 	%rd15, %rd3, %rd14;
	ld.global.f32 	%f4, [%rd15];
	add.s64 	%rd16, %rd4, %rd14;
	st.global.f32 	[%rd16], %f4;
	ret;

}


// ===== COMPILED SASS (sm_100) =====

	.target	sm_100

	.elftype	@"ET_EXEC"


//--------------------- .note.nv.tkinfo           --------------------------
	.section	.note.nv.tkinfo,"",@"SHT_NOTE"
	.sectionflags	@"SHF_NOTE_NV_TKINFO"
	.tkinfo
        /*0018*/ 	.word	0x00000002
        /*0030*/ 	.string	""
        /*0030*/ 	.string	"ptxas"
        /*0030*/ 	.string	"Cuda compilation tools, release 13.0, V13.0.88"
        /*0030*/ 	.string	"Build cuda_13.0.r13.0/compiler.36424714_0"
        /*0030*/ 	.string	"-arch sm_100 -m 64 "



//--------------------- .note.nv.cuinfo           --------------------------
	.section	.note.nv.cuinfo,"",@"SHT_NOTE"
	.sectionflags	@"SHF_NOTE_NV_CUINFO"
        /*0018*/ 	.short	0x0002
        /*001a*/ 	.short	0x0064
        /*001c*/ 	.short	0x0082
	.zero		2


//--------------------- .nv.info                  --------------------------
	.section	.nv.info,"",@"SHT_CUDA_INFO"
	.align	4


	//----- nvinfo : EIATTR_REGCOUNT
	.align		4
        /*0000*/ 	.byte	0x04, 0x2f
        /*0002*/ 	.short	(.L_1 - .L_0)
	.align		4
.L_0:
        /*0004*/ 	.word	index@(_Z4copyPfPKf)
        /*0008*/ 	.word	0x00000018


	//----- nvinfo : EIATTR_FRAME_SIZE
	.align		4
.L_1:
        /*000c*/ 	.byte	0x04, 0x11
        /*000e*/ 	.short	(.L_3 - .L_2)
	.align		4
.L_2:
        /*0010*/ 	.word	index@(_Z4copyPfPKf)
        /*0014*/ 	.word	0x00000000


	//----- nvinfo : EIATTR_MIN_STACK_SIZE
	.align		4
.L_3:
        /*0018*/ 	.byte	0x04, 0x12
        /*001a*/ 	.short	(.L_5 - .L_4)
	.align		4
.L_4:
        /*001c*/ 	.word	index@(_Z4copyPfPKf)
        /*0020*/ 	.word	0x00000000
.L_5:


//--------------------- .nv.compat                --------------------------
	.section	.nv.compat,"",@"SHT_CUDA_COMPAT_INFO"
	.align	4
        /*0000*/ 	.byte	0x02, 0x09, 0x00, 0x00, 0x02, 0x02, 0x01, 0x00, 0x02, 0x05, 0x05, 0x00, 0x03, 0x07, 0x01, 0x01
        /*0010*/ 	.byte	0x02, 0x03, 0x00, 0x00, 0x02, 0x06, 0x01, 0x00, 0x04, 0x0b, 0x08, 0x00, 0x09, 0x00, 0x00, 0x00
        /*0020*/ 	.byte	0x00, 0x00, 0x00, 0x00


//--------------------- .nv.info._Z4copyPfPKf     --------------------------
	.section	.nv.info._Z4copyPfPKf,"",@"SHT_CUDA_INFO"
	.sectionflags	@""
	.align	4


	//----- nvinfo : EIATTR_CUDA_API_VERSION
	.align		4
        /*0000*/ 	.byte	0x04, 0x37
        /*0002*/ 	.short	(.L_7 - .L_6)
.L_6:
        /*0004*/ 	.word	0x00000082


	//----- nvinfo : EIATTR_KPARAM_INFO
	.align		4
.L_7:
        /*0008*/ 	.byte	0x04, 0x17
        /*000a*/ 	.short	(.L_9 - .L_8)
.L_8:
        /*000c*/ 	.word	0x00000000
        /*0010*/ 	.short	0x0001
        /*0012*/ 	.short	0x0008
        /*0014*/ 	.byte	0x00, 0xf5, 0x21, 0x00


	//----- nvinfo : EIATTR_KPARAM_INFO
	.align		4
.L_9:
        /*0018*/ 	.byte	0x04, 0x17
        /*001a*/ 	.short	(.L_11 - .L_10)
.L_10:
        /*001c*/ 	.word	0x00000000
        /*0020*/ 	.short	0x0000
        /*0022*/ 	.short	0x0000
        /*0024*/ 	.byte	0x00, 0xf5, 0x21, 0x00


	//----- nvinfo : EIATTR_SPARSE_MMA_MASK
	.align		4
.L_11:
        /*0028*/ 	.byte	0x03, 0x50
        /*002a*/ 	.short	0x0000


	//----- nvinfo : EIATTR_MAXREG_COUNT
	.align		4
        /*002c*/ 	.byte	0x03, 0x1b
        /*002e*/ 	.short	0x00ff


	//----- nvinfo : EIATTR_MERCURY_ISA_VERSION
	.align		4
        /*0030*/ 	.byte	0x03, 0x5f
        /*0032*/ 	.short	0x0101


	//----- nvinfo : EIATTR_VRC_CTA_INIT_COUNT
	.align		4
        /*0034*/ 	.byte	0x02, 0x4a
	.zero		1
	.zero		1


	//----- nvinfo : EIATTR_EXIT_INSTR_OFFSETS
	.align		4
        /*0038*/ 	.byte	0x04, 0x1c
        /*003a*/ 	.short	(.L_13 - .L_12)


	//   ....[0]....
.L_12:
        /*003c*/ 	.word	0x00000200


	//----- nvinfo : EIATTR_CBANK_PARAM_SIZE
	.align		4
.L_13:
        /*0040*/ 	.byte	0x03, 0x19
        /*0042*/ 	.short	0x0010


	//----- nvinfo : EIATTR_PARAM_CBANK
	.align		4
        /*0044*/ 	.byte	0x04, 0x0a
        /*0046*/ 	.short	(.L_15 - .L_14)
	.align		4
.L_14:
        /*0048*/ 	.word	index@(.nv.constant0._Z4copyPfPKf)
        /*004c*/ 	.short	0x0380
        /*004e*/ 	.short	0x0010


	//----- nvinfo : EIATTR_SW_WAR
	.align		4
.L_15:
        /*0050*/ 	.byte	0x04, 0x36
        /*0052*/ 	.short	(.L_17 - .L_16)
.L_16:
        /*0054*/ 	.word	0x00000008
.L_17:


//--------------------- .nv.callgraph             --------------------------
	.section	.nv.callgraph,"",@"SHT_CUDA_CALLGRAPH"
	.align	4
	.sectionentsize	8
	.align		4
        /*0000*/ 	.word	0x00000000
	.align		4
        /*0004*/ 	.word	0xffffffff
	.align		4
        /*0008*/ 	.word	0x00000000
	.align		4
        /*000c*/ 	.word	0xfffffffe
	.align		4
        /*0010*/ 	.word	0x00000000
	.align		4
        /*0014*/ 	.word	0xfffffffd
	.align		4
        /*0018*/ 	.word	0x00000000
	.align		4
        /*001c*/ 	.word	0xfffffffc


//--------------------- .text._Z4copyPfPKf        --------------------------
	.section	.text._Z4copyPfPKf,"ax",@progbits
	.align	128
        .global         _Z4copyPfPKf
        .type           _Z4copyPfPKf,@function
        .size           _Z4copyPfPKf,(.L_x_1 - _Z4copyPfPKf)
        .other          _Z4copyPfPKf,@"STO_CUDA_ENTRY STV_DEFAULT"
_Z4copyPfPKf:
.text._Z4copyPfPKf:
[----:B------:R-:W-:Y:S01]  /*0000*/  LDC R1, c[0x0][0x37c] ;  /* 0x0000df00ff017b82 */ /* 0x000fe20000000800 */
[----:B------:R-:W0:Y:S07]  /*0010*/  S2R R0, SR_TID.Y ;  /* 0x0000000000007919 */ /* 0x000e2e0000002200 */
[----:B------:R-:W1:Y:S01]  /*0020*/  LDC R16, c[0x0][0x370] ;  /* 0x0000dc00ff107b82 */ /* 0x000e620000000800 */
[----:B------:R-:W2:Y:S01]  /*0030*/  LDCU.64 UR4, c[0x0][0x358] ;  /* 0x00006b00ff0477ac */ /* 0x000ea20008000a00 */
[----:B------:R-:W0:Y:S01]  /*0040*/  S2R R5, SR_CTAID.Y ;  /* 0x0000000000057919 */ /* 0x000e220000002600 */
[----:B------:R-:W3:Y:S05]  /*0050*/  S2R R4, SR_TID.X ;  /* 0x0000000000047919 */ /* 0x000eea0000002100 */
[----:B------:R-:W4:Y:S01]  /*0060*/  LDC.64 R2, c[0x0][0x388] ;  /* 0x0000e200ff027b82 */ /* 0x000f220000000a00 */
[----:B------:R-:W3:Y:S01]  /*0070*/  S2R R7, SR_CTAID.X ;  /* 0x0000000000077919 */ /* 0x000ee20000002500 */
[----:B0-----:R-:W-:-:S05]  /*0080*/  LEA R0, R5, R0, 0x5 ;  /* 0x0000000005007211 */ /* 0x001fca00078e28ff */
[----:B-1----:R-:W-:Y:S01]  /*0090*/  IMAD R5, R0, R16, RZ ;  /* 0x0000001000057224 */ /* 0x002fe200078e02ff */
[----:B---3--:R-:W-:-:S04]  /*00a0*/  LEA R0, R7, R4, 0x5 ;  /* 0x0000000407007211 */ /* 0x008fc800078e28ff */
[----:B------:R-:W-:Y:S02]  /*00b0*/  LEA R13, R5, R0, 0x5 ;  /* 0x00000000050d7211 */ /* 0x000fe400078e28ff */
[----:B------:R-:W0:Y:S03]  /*00c0*/  LDC.64 R4, c[0x0][0x380] ;  /* 0x0000e000ff047b82 */ /* 0x000e260000000a00 */
[----:B----4-:R-:W-:-:S05]  /*00d0*/  IMAD.WIDE R6, R13, 0x4, R2 ;  /* 0x000000040d067825 */ /* 0x010fca00078e0202 */
[----:B--2---:R-:W2:Y:S01]  /*00e0*/  LDG.E R17, desc[UR4][R6.64] ;  /* 0x0000000406117981 */ /* 0x004ea2000c1e1900 */
[----:B------:R-:W-:-:S05]  /*00f0*/  LEA R15, R16, R13, 0x8 ;  /* 0x0000000d100f7211 */ /* 0x000fca00078e40ff */
[----:B------:R-:W-:-:S04]  /*0100*/  IMAD.WIDE R10, R15, 0x4, R2 ;  /* 0x000000040f0a7825 */ /* 0x000fc800078e0202 */
[----:B0-----:R-:W-:-:S05]  /*0110*/  IMAD.WIDE R8, R13, 0x4, R4 ;  /* 0x000000040d087825 */ /* 0x001fca00078e0204 */
[----:B--2---:R-:W-:Y:S04]  /*0120*/  STG.E desc[UR4][R8.64], R17 ;  /* 0x0000001108007986 */ /* 0x004fe8000c101904 */
[----:B------:R-:W2:Y:S01]  /*0130*/  LDG.E R11, desc[UR4][R10.64] ;  /* 0x000000040a0b7981 */ /* 0x000ea2000c1e1900 */
[----:B------:R-:W-:Y:S01]  /*0140*/  LEA R19, R16, R13, 0x9 ;  /* 0x0000000d10137211 */ /* 0x000fe200078e48ff */
[----:B------:R-:W-:-:S04]  /*0150*/  IMAD.WIDE R12, R15, 0x4, R4 ;  /* 0x000000040f0c7825 */ /* 0x000fc800078e0204 */
[C---:B------:R-:W-:Y:S01]  /*0160*/  IMAD.WIDE R14, R19.reuse, 0x4, R2 ;  /* 0x00000004130e7825 */ /* 0x040fe200078e0202 */
[----:B------:R-:W-:Y:S01]  /*0170*/  LEA R21, R16, R19, 0x8 ;  /* 0x0000001310157211 */ /* 0x000fe200078e40ff */
[----:B--2---:R-:W-:Y:S04]  /*0180*/  STG.E desc[UR4][R12.64], R11 ;  /* 0x0000000b0c007986 */ /* 0x004fe8000c101904 */
[----:B------:R-:W2:Y:S01]  /*0190*/  LDG.E R15, desc[UR4][R14.64] ;  /* 0x000000040e0f7981 */ /* 0x000ea2000c1e1900 */
[----:B------:R-:W-:-:S04]  /*01a0*/  IMAD.WIDE R6, R19, 0x4, R4 ;  /* 0x0000000413067825 */ /* 0x000fc800078e0204 */
[C---:B------:R-:W-:Y:S01]  /*01b0*/  IMAD.WIDE R2, R21.reuse, 0x4, R2 ;  /* 0x0000000415027825 */ /* 0x040fe200078e0202 */
[----:B--2---:R-:W-:Y:S05]  /*01c0*/  STG.E desc[UR4][R6.64], R15 ;  /* 0x0000000f06007986 */ /* 0x004fea000c101904 */
[----:B------:R-:W2:Y:S01]  /*01d0*/  LDG.E R3, desc[UR4][R2.64] ;  /* 0x0000000402037981 */ /* 0x000ea2000c1e1900 */
[----:B------:R-:W-:-:S05]  /*01e0*/  IMAD.WIDE R4, R21, 0x4, R4 ;  /* 0x0000000415047825 */ /* 0x000fca00078e0204 */
[----:B--2---:R-:W-:Y:S01]  /*01f0*/  STG.E desc[UR4][R4.64], R3 ;  /* 0x0000000304007986 */ /* 0x004fe2000c101904 */
[----:B------:R-:W-:Y:S05]  /*0200*/  EXIT ;  /* 0x000000000000794d */ /* 0x000fea0003800000 */
.L_x_0:
[----:B------:R-:W-:-:S00]  /*0210*/  BRA `(.L_x_0) ;  /* 0xfffffffc00fc7947 */ /* 0x000fc0000383ffff */
[----:B------:R-:W-:-:S00]  /*0220*/  NOP ;  /* 0x0000000000007918 */ /* 0x000fc00000000000 */
        /* <DEDUP_REMOVED lines=13> */
.L_x_1:


//--------------------- .nv.shared.reserved.0     --------------------------
	.section	.nv.shared.reserved.0,"aw",@nobits
	.weak		__nv_reservedSMEM_offset_0_alias
	.size		__nv_reservedSMEM_offset_0_alias, 0, 64
	.other		__nv_reservedSMEM_offset_0_alias,@"STO_CUDA_RESERVED_SHARED STV_DEFAULT"
__nv_reservedSMEM_offset_0_alias:
	.zero		0
	.zero		64


//--------------------- .nv.constant0._Z4copyPfPKf --------------------------
	.section	.nv.constant0._Z4copyPfPKf,"a",@progbits
	.sectionflags	@""
	.align	4
.nv.constant0._Z4copyPfPKf:
	.zero		912


//--------------------- SYMBOLS --------------------------

	.type		.nv.reservedSmem.offset0,@object
	.size		.nv.reservedSmem.offset0,0x4
